	.headerflags	@"EF_CUDA_TEXMODE_UNIFIED EF_CUDA_64BIT_ADDRESS EF_CUDA_ACCELERATORS EF_CUDA_SM90 EF_CUDA_VIRTUAL_SM(EF_CUDA_SM90)"
	.elftype	@"ET_EXEC"


//--------------------- .nv.info                  --------------------------
	.section	.nv.info,"",@"SHT_CUDA_INFO"
	.align	4


	//----- nvinfo : EIATTR_REGCOUNT
	.align		4
        /*0000*/ 	.byte	0x04, 0x2f
        /*0002*/ 	.short	(.L_1 - .L_0)
	.align		4
.L_0:
        /*0004*/ 	.word	index@(triton_poi_fused_convolution_sigmoid_4)
        /*0008*/ 	.word	0x0000000a


	//----- nvinfo : EIATTR_MIN_STACK_SIZE
	.align		4
.L_1:
        /*000c*/ 	.byte	0x04, 0x12
        /*000e*/ 	.short	(.L_3 - .L_2)
	.align		4
.L_2:
        /*0010*/ 	.word	index@(triton_poi_fused_convolution_sigmoid_4)
        /*0014*/ 	.word	0x00000000


	//----- nvinfo : EIATTR_FRAME_SIZE
	.align		4
.L_3:
        /*0018*/ 	.byte	0x04, 0x11
        /*001a*/ 	.short	(.L_5 - .L_4)
	.align		4
.L_4:
        /*001c*/ 	.word	index@(triton_poi_fused_convolution_sigmoid_4)
        /*0020*/ 	.word	0x00000000


	//----- nvinfo : EIATTR_MIN_STACK_SIZE
	.align		4
.L_5:
        /*0024*/ 	.byte	0x04, 0x12
        /*0026*/ 	.short	(.L_7 - .L_6)
	.align		4
.L_6:
        /*0028*/ 	.word	index@(triton_poi_fused_convolution_sigmoid_4)
        /*002c*/ 	.word	0x00000000
.L_7:


//--------------------- .nv.info.triton_poi_fused_convolution_sigmoid_4 --------------------------
	.section	.nv.info.triton_poi_fused_convolution_sigmoid_4,"",@"SHT_CUDA_INFO"
	.sectionflags	@""
	.align	4


	//----- nvinfo : EIATTR_CUDA_API_VERSION
	.align		4
        /*0000*/ 	.byte	0x04, 0x37
        /*0002*/ 	.short	(.L_9 - .L_8)
.L_8:
        /*0004*/ 	.word	0x0000007c


	//----- nvinfo : EIATTR_KPARAM_INFO
	.align		4
.L_9:
        /*0008*/ 	.byte	0x04, 0x17
        /*000a*/ 	.short	(.L_11 - .L_10)
.L_10:
        /*000c*/ 	.word	0x00000000
        /*0010*/ 	.short	0x0002
        /*0012*/ 	.short	0x0010
        /*0014*/ 	.byte	0x00, 0xf0, 0x11, 0x00


	//----- nvinfo : EIATTR_KPARAM_INFO
	.align		4
.L_11:
        /*0018*/ 	.byte	0x04, 0x17
        /*001a*/ 	.short	(.L_13 - .L_12)
.L_12:
        /*001c*/ 	.word	0x00000000
        /*0020*/ 	.short	0x0001
        /*0022*/ 	.short	0x0008
        /*0024*/ 	.byte	0x00, 0xf4, 0x21, 0x00


	//----- nvinfo : EIATTR_KPARAM_INFO
	.align		4
.L_13:
        /*0028*/ 	.byte	0x04, 0x17
        /*002a*/ 	.short	(.L_15 - .L_14)
.L_14:
        /*002c*/ 	.word	0x00000000
        /*0030*/ 	.short	0x0000
        /*0032*/ 	.short	0x0000
        /*0034*/ 	.byte	0x00, 0xf4, 0x21, 0x00


	//----- nvinfo : EIATTR_SPARSE_MMA_MASK
	.align		4
.L_15:
        /*0038*/ 	.byte	0x03, 0x50
        /*003a*/ 	.short	0x0000


	//----- nvinfo : EIATTR_MAXREG_COUNT
	.align		4
        /*003c*/ 	.byte	0x03, 0x1b
        /*003e*/ 	.short	0x00ff


	//----- nvinfo : EIATTR_EXIT_INSTR_OFFSETS
	.align		4
        /*0040*/ 	.byte	0x04, 0x1c
        /*0042*/ 	.short	(.L_17 - .L_16)


	//   ....[0]....
.L_16:
        /*0044*/ 	.word	0x00000290


	//   ....[1]....
        /*0048*/ 	.word	0x000002b0


	//----- nvinfo : EIATTR_REQNTID
	.align		4
.L_17:
        /*004c*/ 	.byte	0x04, 0x10
        /*004e*/ 	.short	(.L_19 - .L_18)
.L_18:
        /*0050*/ 	.word	0x00000080
        /*0054*/ 	.word	0x00000001
        /*0058*/ 	.word	0x00000001


	//----- nvinfo : EIATTR_CBANK_PARAM_SIZE
	.align		4
.L_19:
        /*005c*/ 	.byte	0x03, 0x19
        /*005e*/ 	.short	0x0014


	//----- nvinfo : EIATTR_PARAM_CBANK
	.align		4
        /*0060*/ 	.byte	0x04, 0x0a
        /*0062*/ 	.short	(.L_21 - .L_20)
	.align		4
.L_20:
        /*0064*/ 	.word	index@(.nv.constant0.triton_poi_fused_convolution_sigmoid_4)
        /*0068*/ 	.short	0x0210
        /*006a*/ 	.short	0x0014


	//----- nvinfo : EIATTR_SW_WAR
	.align		4
.L_21:
        /*006c*/ 	.byte	0x04, 0x36
        /*006e*/ 	.short	(.L_23 - .L_22)
.L_22:
        /*0070*/ 	.word	0x00000008
.L_23:


//--------------------- .nv.callgraph             --------------------------
	.section	.nv.callgraph,"",@"SHT_CUDA_CALLGRAPH"
	.align	4
	.sectionentsize	8
	.align		4
        /*0000*/ 	.word	0x00000000
	.align		4
        /*0004*/ 	.word	0xffffffff
	.align		4
        /*0008*/ 	.word	0x00000000
	.align		4
        /*000c*/ 	.word	0xfffffffe
	.align		4
        /*0010*/ 	.word	0x00000000
	.align		4
        /*0014*/ 	.word	0xfffffffd
	.align		4
        /*0018*/ 	.word	0x00000000
	.align		4
        /*001c*/ 	.word	0xfffffffc


//--------------------- .text.triton_poi_fused_convolution_sigmoid_4 --------------------------
	.section	.text.triton_poi_fused_convolution_sigmoid_4,"ax",@progbits
	.align	128
        .global         triton_poi_fused_convolution_sigmoid_4
        .type           triton_poi_fused_convolution_sigmoid_4,@function
        .size           triton_poi_fused_convolution_sigmoid_4,(.L_x_1 - triton_poi_fused_convolution_sigmoid_4)
        .other          triton_poi_fused_convolution_sigmoid_4,@"STO_CUDA_ENTRY STV_DEFAULT"
triton_poi_fused_convolution_sigmoid_4:
.text.triton_poi_fused_convolution_sigmoid_4:
[----:B------:R-:W0:Y:S02]  /*0000*/  LDC R1, c[0x0][0x28] ;  /* 0x00000a00ff017b82 */ /* 0x000e240000000800 */
[----:B------:R-:W1:Y:S01]  /*0010*/  S2R R0, SR_TID.X ;  /* 0x0000000000007919 */ /* 0x000e620000002100 */
[----:B------:R-:W2:Y:S01]  /*0020*/  LDC.64 R2, c[0x0][0x210] ;  /* 0x00008400ff027b82 */ /* 0x000ea20000000a00 */
[----:B------:R-:W-:Y:S01]  /*0030*/  ULDC.64 UR4, c[0x0][0x208] ;  /* 0x0000820000047ab9 */ /* 0x000fe20000000a00 */
[----:B------:R-:W3:Y:S06]  /*0040*/  S2R R7, SR_CTAID.X ;  /* 0x0000000000077919 */ /* 0x000eec0000002500 */
[----:B------:R-:W4:Y:S01]  /*0050*/  LDC.64 R4, c[0x0][0x218] ;  /* 0x00008600ff047b82 */ /* 0x000f220000000a00 */
[----:B-1----:R-:W-:Y:S01]  /*0060*/  SHF.L.U32 R0, R0, 0x1, RZ ;  /* 0x0000000100007819 */ /* 0x002fe200000006ff */
[----:B----4-:R-:W4:Y:S03]  /*0070*/  LDG.E R4, desc[UR4][R4.64] ;  /* 0x0000000404047981 */ /* 0x010f26000c1e1900 */
[----:B------:R-:W-:-:S04]  /*0080*/  LOP3.LUT R0, R0, 0xfe, RZ, 0xc0, !PT ;  /* 0x000000fe00007812 */ /* 0x000fc800078ec0ff */
[----:B---3--:R-:W-:-:S04]  /*0090*/  LEA R7, R7, R0, 0x8 ;  /* 0x0000000007077211 */ /* 0x008fc800078e40ff */
[C---:B------:R-:W-:Y:S01]  /*00a0*/  ISETP.GE.AND P0, PT, R7.reuse, 0x900, PT ;  /* 0x000009000700780c */ /* 0x040fe20003f06270 */
[----:B--2---:R-:W-:Y:S01]  /*00b0*/  IMAD.WIDE R2, R7, 0x4, R2 ;  /* 0x0000000407027825 */ /* 0x004fe200078e0202 */
[----:B------:R-:W-:-:S11]  /*00c0*/  CS2R R6, SRZ ;  /* 0x0000000000067805 */ /* 0x000fd6000001ff00 */
[----:B------:R-:W4:Y:S02]  /*00d0*/  @!P0 LDG.E.64 R6, desc[UR4][R2.64] ;  /* 0x0000000402068981 */ /* 0x000f24000c1e1b00 */
[C---:B----4-:R-:W-:Y:S01]  /*00e0*/  FADD R6, R4.reuse, R6 ;  /* 0x0000000604067221 */ /* 0x050fe20000000000 */
[----:B------:R-:W-:-:S03]  /*00f0*/  FADD R7, R4, R7 ;  /* 0x0000000704077221 */ /* 0x000fc60000000000 */
[----:B------:R-:W-:Y:S01]  /*0100*/  FADD R6, RZ, -R6 ;  /* 0x80000006ff067221 */ /* 0x000fe20000000000 */
[----:B------:R-:W-:-:S03]  /*0110*/  FADD R7, RZ, -R7 ;  /* 0x80000007ff077221 */ /* 0x000fc60000000000 */
[----:B------:R-:W-:Y:S01]  /*0120*/  FMUL R6, R6, 1.4426950216293334961 ;  /* 0x3fb8aa3b06067820 */ /* 0x000fe20000400000 */
[----:B------:R-:W-:-:S04]  /*0130*/  FMUL R7, R7, 1.4426950216293334961 ;  /* 0x3fb8aa3b07077820 */ /* 0x000fc80000400000 */
[----:B------:R-:W-:Y:S02]  /*0140*/  FSETP.GEU.AND P1, PT, R6, -126, PT ;  /* 0xc2fc00000600780b */ /* 0x000fe40003f2e000 */
[----:B------:R-:W-:-:S11]  /*0150*/  FSETP.GEU.AND P2, PT, R7, -126, PT ;  /* 0xc2fc00000700780b */ /* 0x000fd60003f4e000 */
[----:B------:R-:W-:Y:S02]  /*0160*/  @!P1 FMUL R6, R6, 0.5 ;  /* 0x3f00000006069820 */ /* 0x000fe40000400000 */
[----:B------:R-:W-:Y:S02]  /*0170*/  @!P2 FMUL R7, R7, 0.5 ;  /* 0x3f0000000707a820 */ /* 0x000fe40000400000 */
[----:B------:R-:W1:Y:S08]  /*0180*/  MUFU.EX2 R0, R6 ;  /* 0x0000000600007308 */ /* 0x000e700000000800 */
[----:B------:R-:W2:Y:S01]  /*0190*/  MUFU.EX2 R4, R7 ;  /* 0x0000000700047308 */ /* 0x000ea20000000800 */
[----:B-1----:R-:W-:-:S04]  /*01a0*/  @!P1 FMUL R0, R0, R0 ;  /* 0x0000000000009220 */ /* 0x002fc80000400000 */
[----:B------:R-:W-:Y:S01]  /*01b0*/  FADD R0, R0, 1 ;  /* 0x3f80000000007421 */ /* 0x000fe20000000000 */
[----:B--2---:R-:W-:-:S04]  /*01c0*/  @!P2 FMUL R4, R4, R4 ;  /* 0x000000040404a220 */ /* 0x004fc80000400000 */
[----:B------:R-:W-:Y:S01]  /*01d0*/  FADD R4, R4, 1 ;  /* 0x3f80000004047421 */ /* 0x000fe20000000000 */
[----:B------:R-:W-:-:S04]  /*01e0*/  FSETP.GT.AND P1, PT, R0, 8.50705917302346158658e+37, PT ;  /* 0x7e8000000000780b */ /* 0x000fc80003f24000 */
[----:B------:R-:W-:Y:S01]  /*01f0*/  FSETP.GT.AND P2, PT, R4, 8.50705917302346158658e+37, PT ;  /* 0x7e8000000400780b */ /* 0x000fe20003f44000 */
[----:B------:R-:W-:-:S08]  /*0200*/  HFMA2.MMA R7, -RZ, RZ, 1.625, 0 ;  /* 0x3e800000ff077435 */ /* 0x000fd000000001ff */
[----:B------:R-:W-:-:S04]  /*0210*/  @P1 FMUL R0, R0, 0.25 ;  /* 0x3e80000000001820 */ /* 0x000fc80000400000 */
[----:B------:R-:W-:Y:S02]  /*0220*/  @P2 FMUL R4, R4, 0.25 ;  /* 0x3e80000004042820 */ /* 0x000fe40000400000 */
[----:B------:R-:W1:Y:S08]  /*0230*/  MUFU.RCP R0, R0 ;  /* 0x0000000000007308 */ /* 0x000e700000001000 */
[----:B------:R-:W2:Y:S01]  /*0240*/  MUFU.RCP R4, R4 ;  /* 0x0000000400047308 */ /* 0x000ea20000001000 */
[----:B------:R-:W-:-:S02]  /*0250*/  FSEL R5, R7, 1, P1 ;  /* 0x3f80000007057808 */ /* 0x000fc40000800000 */
[----:B------:R-:W-:-:S03]  /*0260*/  FSEL R7, R7, 1, P2 ;  /* 0x3f80000007077808 */ /* 0x000fc60001000000 */
[----:B-1----:R-:W-:Y:S02]  /*0270*/  FMUL R6, R0, R5 ;  /* 0x0000000500067220 */ /* 0x002fe40000400000 */
[----:B--2---:R-:W-:Y:S01]  /*0280*/  FMUL R7, R4, R7 ;  /* 0x0000000704077220 */ /* 0x004fe20000400000 */
[----:B------:R-:W-:Y:S06]  /*0290*/  @P0 EXIT ;  /* 0x000000000000094d */ /* 0x000fec0003800000 */
[----:B------:R-:W-:Y:S01]  /*02a0*/  STG.E.64 desc[UR4][R2.64], R6 ;  /* 0x0000000602007986 */ /* 0x000fe2000c101b04 */
[----:B------:R-:W-:Y:S05]  /*02b0*/  EXIT ;  /* 0x000000000000794d */ /* 0x000fea0003800000 */
.L_x_0:
[----:B------:R-:W-:-:S00]  /*02c0*/  BRA `(.L_x_0) ;  /* 0xfffffffc00fc7947 */ /* 0x000fc0000383ffff */
[----:B------:R-:W-:-:S00]  /*02d0*/  NOP ;  /* 0x0000000000007918 */ /* 0x000fc00000000000 */
        /* <DEDUP_REMOVED lines=10> */
.L_x_1:


//--------------------- .nv.constant0.triton_poi_fused_convolution_sigmoid_4 --------------------------
	.section	.nv.constant0.triton_poi_fused_convolution_sigmoid_4,"a",@progbits
	.sectionflags	@""
	.align	4
.nv.constant0.triton_poi_fused_convolution_sigmoid_4:
	.zero		548
